//
// Generated by NVIDIA NVVM Compiler
//
// Compiler Build ID: CL-36424714
// Cuda compilation tools, release 13.0, V13.0.88
// Based on NVVM 20.0.0
//

.version 9.0
.target sm_100
.address_size 64

	// .globl	_Z6kernelPfS_S_m

.visible .entry _Z6kernelPfS_S_m(
	.param .u64 .ptr .align 1 _Z6kernelPfS_S_m_param_0,
	.param .u64 .ptr .align 1 _Z6kernelPfS_S_m_param_1,
	.param .u64 .ptr .align 1 _Z6kernelPfS_S_m_param_2,
	.param .u64 _Z6kernelPfS_S_m_param_3
)
{
	.reg .pred 	%p<4>;
	.reg .b32 	%r<9>;
	.reg .b32 	%f<8>;
	.reg .b64 	%rd<14>;

	ld.param.u64 	%rd2, [_Z6kernelPfS_S_m_param_0];
	ld.param.u64 	%rd3, [_Z6kernelPfS_S_m_param_1];
	ld.param.u64 	%rd4, [_Z6kernelPfS_S_m_param_2];
	ld.param.u64 	%rd5, [_Z6kernelPfS_S_m_param_3];
	mov.u32 	%r1, %ctaid.x;
	mov.u32 	%r2, %ntid.x;
	mov.u32 	%r3, %tid.x;
	mad.lo.s32 	%r4, %r1, %r2, %r3;
	cvt.s64.s32 	%rd1, %r4;
	setp.lt.u64 	%p1, %rd5, %rd1;
	mad.lo.s32 	%r5, %r4, -1030792151, 85899344;
	shf.l.wrap.b32 	%r6, %r5, %r5, 30;
	setp.gt.u32 	%p2, %r6, 42949672;
	or.pred  	%p3, %p2, %p1;
	@%p3 bra 	$L__BB0_2;
	cvta.to.global.u64 	%rd6, %rd2;
	cvta.to.global.u64 	%rd7, %rd4;
	cvta.to.global.u64 	%rd8, %rd3;
	shl.b64 	%rd9, %rd1, 2;
	add.s64 	%rd10, %rd6, %rd9;
	ld.global.f32 	%f1, [%rd10];
	cvt.rmi.f32.f32 	%f2, %f1;
	cvt.rzi.s32.f32 	%r7, %f2;
	cvt.rn.f32.s32 	%f3, %r7;
	sub.f32 	%f4, %f1, %f3;
	mul.f32 	%f5, %f4, 0f49800000;
	cvt.rzi.s32.f32 	%r8, %f5;
	mul.wide.s32 	%rd11, %r8, 4;
	add.s64 	%rd12, %rd7, %rd11;
	ld.global.f32 	%f6, [%rd12];
	mul.f32 	%f7, %f1, %f6;
	add.s64 	%rd13, %rd8, %rd11;
	st.global.f32 	[%rd13], %f7;
$L__BB0_2:
	ret;

}


// ===== COMPILED SASS (sm_100) =====

	.target	sm_100

	.elftype	@"ET_EXEC"


//--------------------- .note.nv.tkinfo           --------------------------
	.section	.note.nv.tkinfo,"",@"SHT_NOTE"
	.sectionflags	@"SHF_NOTE_NV_TKINFO"
	.tkinfo
        /*0018*/ 	.word	0x00000002
        /*0030*/ 	.string	""
        /*0030*/ 	.string	"ptxas"
        /*0030*/ 	.string	"Cuda compilation tools, release 13.0, V13.0.88"
        /*0030*/ 	.string	"Build cuda_13.0.r13.0/compiler.36424714_0"
        /*0030*/ 	.string	"-arch sm_100 -m 64 "



//--------------------- .note.nv.cuinfo           --------------------------
	.section	.note.nv.cuinfo,"",@"SHT_NOTE"
	.sectionflags	@"SHF_NOTE_NV_CUINFO"
        /*0018*/ 	.short	0x0002
        /*001a*/ 	.short	0x0064
        /*001c*/ 	.short	0x0082
	.zero		2


//--------------------- .nv.info                  --------------------------
	.section	.nv.info,"",@"SHT_CUDA_INFO"
	.align	4


	//----- nvinfo : EIATTR_REGCOUNT
	.align		4
        /*0000*/ 	.byte	0x04, 0x2f
        /*0002*/ 	.short	(.L_1 - .L_0)
	.align		4
.L_0:
        /*0004*/ 	.word	index@(_Z6kernelPfS_S_m)
        /*0008*/ 	.word	0x0000000c


	//----- nvinfo : EIATTR_FRAME_SIZE
	.align		4
.L_1:
        /*000c*/ 	.byte	0x04, 0x11
        /*000e*/ 	.short	(.L_3 - .L_2)
	.align		4
.L_2:
        /*0010*/ 	.word	index@(_Z6kernelPfS_S_m)
        /*0014*/ 	.word	0x00000000


	//----- nvinfo : EIATTR_MIN_STACK_SIZE
	.align		4
.L_3:
        /*0018*/ 	.byte	0x04, 0x12
        /*001a*/ 	.short	(.L_5 - .L_4)
	.align		4
.L_4:
        /*001c*/ 	.word	index@(_Z6kernelPfS_S_m)
        /*0020*/ 	.word	0x00000000
.L_5:


//--------------------- .nv.compat                --------------------------
	.section	.nv.compat,"",@"SHT_CUDA_COMPAT_INFO"
	.align	4
        /*0000*/ 	.byte	0x02, 0x09, 0x00, 0x00, 0x02, 0x02, 0x01, 0x00, 0x02, 0x05, 0x05, 0x00, 0x03, 0x07, 0x01, 0x01
        /*0010*/ 	.byte	0x02, 0x03, 0x00, 0x00, 0x02, 0x06, 0x01, 0x00, 0x04, 0x0b, 0x08, 0x00, 0x09, 0x00, 0x00, 0x00
        /*0020*/ 	.byte	0x00, 0x00, 0x00, 0x00


//--------------------- .nv.info._Z6kernelPfS_S_m --------------------------
	.section	.nv.info._Z6kernelPfS_S_m,"",@"SHT_CUDA_INFO"
	.sectionflags	@""
	.align	4


	//----- nvinfo : EIATTR_CUDA_API_VERSION
	.align		4
        /*0000*/ 	.byte	0x04, 0x37
        /*0002*/ 	.short	(.L_7 - .L_6)
.L_6:
        /*0004*/ 	.word	0x00000082


	//----- nvinfo : EIATTR_KPARAM_INFO
	.align		4
.L_7:
        /*0008*/ 	.byte	0x04, 0x17
        /*000a*/ 	.short	(.L_9 - .L_8)
.L_8:
        /*000c*/ 	.word	0x00000000
        /*0010*/ 	.short	0x0003
        /*0012*/ 	.short	0x0018
        /*0014*/ 	.byte	0x00, 0xf0, 0x21, 0x00


	//----- nvinfo : EIATTR_KPARAM_INFO
	.align		4
.L_9:
        /*0018*/ 	.byte	0x04, 0x17
        /*001a*/ 	.short	(.L_11 - .L_10)
.L_10:
        /*001c*/ 	.word	0x00000000
        /*0020*/ 	.short	0x0002
        /*0022*/ 	.short	0x0010
        /*0024*/ 	.byte	0x00, 0xf5, 0x21, 0x00


	//----- nvinfo : EIATTR_KPARAM_INFO
	.align		4
.L_11:
        /*0028*/ 	.byte	0x04, 0x17
        /*002a*/ 	.short	(.L_13 - .L_12)
.L_12:
        /*002c*/ 	.word	0x00000000
        /*0030*/ 	.short	0x0001
        /*0032*/ 	.short	0x0008
        /*0034*/ 	.byte	0x00, 0xf5, 0x21, 0x00


	//----- nvinfo : EIATTR_KPARAM_INFO
	.align		4
.L_13:
        /*0038*/ 	.byte	0x04, 0x17
        /*003a*/ 	.short	(.L_15 - .L_14)
.L_14:
        /*003c*/ 	.word	0x00000000
        /*0040*/ 	.short	0x0000
        /*0042*/ 	.short	0x0000
        /*0044*/ 	.byte	0x00, 0xf5, 0x21, 0x00


	//----- nvinfo : EIATTR_SPARSE_MMA_MASK
	.align		4
.L_15:
        /*0048*/ 	.byte	0x03, 0x50
        /*004a*/ 	.short	0x0000


	//----- nvinfo : EIATTR_MAXREG_COUNT
	.align		4
        /*004c*/ 	.byte	0x03, 0x1b
        /*004e*/ 	.short	0x00ff


	//----- nvinfo : EIATTR_MERCURY_ISA_VERSION
	.align		4
        /*0050*/ 	.byte	0x03, 0x5f
        /*0052*/ 	.short	0x0101


	//----- nvinfo : EIATTR_VRC_CTA_INIT_COUNT
	.align		4
        /*0054*/ 	.byte	0x02, 0x4a
	.zero		1
	.zero		1


	//----- nvinfo : EIATTR_EXIT_INSTR_OFFSETS
	.align		4
        /*0058*/ 	.byte	0x04, 0x1c
        /*005a*/ 	.short	(.L_17 - .L_16)


	//   ....[0]....
.L_16:
        /*005c*/ 	.word	0x000000d0


	//   ....[1]....
        /*0060*/ 	.word	0x000001f0


	//----- nvinfo : EIATTR_CBANK_PARAM_SIZE
	.align		4
.L_17:
        /*0064*/ 	.byte	0x03, 0x19
        /*0066*/ 	.short	0x0020


	//----- nvinfo : EIATTR_PARAM_CBANK
	.align		4
        /*0068*/ 	.byte	0x04, 0x0a
        /*006a*/ 	.short	(.L_19 - .L_18)
	.align		4
.L_18:
        /*006c*/ 	.word	index@(.nv.constant0._Z6kernelPfS_S_m)
        /*0070*/ 	.short	0x0380
        /*0072*/ 	.short	0x0020


	//----- nvinfo : EIATTR_SW_WAR
	.align		4
.L_19:
        /*0074*/ 	.byte	0x04, 0x36
        /*0076*/ 	.short	(.L_21 - .L_20)
.L_20:
        /*0078*/ 	.word	0x00000008
.L_21:


//--------------------- .nv.callgraph             --------------------------
	.section	.nv.callgraph,"",@"SHT_CUDA_CALLGRAPH"
	.align	4
	.sectionentsize	8
	.align		4
        /*0000*/ 	.word	0x00000000
	.align		4
        /*0004*/ 	.word	0xffffffff
	.align		4
        /*0008*/ 	.word	0x00000000
	.align		4
        /*000c*/ 	.word	0xfffffffe
	.align		4
        /*0010*/ 	.word	0x00000000
	.align		4
        /*0014*/ 	.word	0xfffffffd
	.align		4
        /*0018*/ 	.word	0x00000000
	.align		4
        /*001c*/ 	.word	0xfffffffc


//--------------------- .text._Z6kernelPfS_S_m    --------------------------
	.section	.text._Z6kernelPfS_S_m,"ax",@progbits
	.align	128
        .global         _Z6kernelPfS_S_m
        .type           _Z6kernelPfS_S_m,@function
        .size           _Z6kernelPfS_S_m,(.L_x_1 - _Z6kernelPfS_S_m)
        .other          _Z6kernelPfS_S_m,@"STO_CUDA_ENTRY STV_DEFAULT"
_Z6kernelPfS_S_m:
.text._Z6kernelPfS_S_m:
[----:B------:R-:W-:Y:S01]  /*0000*/  LDC R1, c[0x0][0x37c] ;  /* 0x0000df00ff017b82 */ /* 0x000fe20000000800 */
[----:B------:R-:W0:Y:S07]  /*0010*/  S2R R3, SR_TID.X ;  /* 0x0000000000037919 */ /* 0x000e2e0000002100 */
[----:B------:R-:W0:Y:S01]  /*0020*/  S2UR UR4, SR_CTAID.X ;  /* 0x00000000000479c3 */ /* 0x000e220000002500 */
[----:B------:R-:W1:Y:S07]  /*0030*/  LDCU.64 UR6, c[0x0][0x398] ;  /* 0x00007300ff0677ac */ /* 0x000e6e0008000a00 */
[----:B------:R-:W0:Y:S02]  /*0040*/  LDC R0, c[0x0][0x360] ;  /* 0x0000d800ff007b82 */ /* 0x000e240000000800 */
[----:B0-----:R-:W-:-:S02]  /*0050*/  IMAD R0, R0, UR4, R3 ;  /* 0x0000000400007c24 */ /* 0x001fc4000f8e0203 */
[----:B------:R-:W-:-:S03]  /*0060*/  HFMA2 R3, -RZ, RZ, -3.279296875, 266.25 ;  /* 0xc28f5c29ff037431 */ /* 0x000fc600000001ff */
[C---:B-1----:R-:W-:Y:S02]  /*0070*/  ISETP.GT.U32.AND P0, PT, R0.reuse, UR6, PT ;  /* 0x0000000600007c0c */ /* 0x042fe4000bf04070 */
[----:B------:R-:W-:Y:S01]  /*0080*/  IMAD R2, R0, R3, 0x51eb850 ;  /* 0x051eb85000027424 */ /* 0x000fe200078e0203 */
[----:B------:R-:W-:-:S04]  /*0090*/  SHF.R.S32.HI R3, RZ, 0x1f, R0 ;  /* 0x0000001fff037819 */ /* 0x000fc80000011400 */
[----:B------:R-:W-:Y:S02]  /*00a0*/  ISETP.GT.U32.AND.EX P0, PT, R3, UR7, PT, P0 ;  /* 0x0000000703007c0c */ /* 0x000fe4000bf04100 */
[----:B------:R-:W-:-:S04]  /*00b0*/  SHF.L.W.U32.HI R2, R2, 0x1e, R2 ;  /* 0x0000001e02027819 */ /* 0x000fc80000010e02 */
[----:B------:R-:W-:-:S13]  /*00c0*/  ISETP.GT.U32.OR P0, PT, R2, 0x28f5c28, P0 ;  /* 0x028f5c280200780c */ /* 0x000fda0000704470 */
[----:B------:R-:W-:Y:S05]  /*00d0*/  @P0 EXIT ;  /* 0x000000000000094d */ /* 0x000fea0003800000 */
[----:B------:R-:W0:Y:S01]  /*00e0*/  LDCU.64 UR6, c[0x0][0x380] ;  /* 0x00007000ff0677ac */ /* 0x000e220008000a00 */
[----:B------:R-:W1:Y:S01]  /*00f0*/  LDCU.64 UR4, c[0x0][0x358] ;  /* 0x00006b00ff0477ac */ /* 0x000e620008000a00 */
[----:B0-----:R-:W-:-:S04]  /*0100*/  LEA R6, P0, R0, UR6, 0x2 ;  /* 0x0000000600067c11 */ /* 0x001fc8000f8010ff */
[----:B------:R-:W-:Y:S02]  /*0110*/  LEA.HI.X R7, R0, UR7, R3, 0x2, P0 ;  /* 0x0000000700077c11 */ /* 0x000fe400080f1403 */
[----:B------:R-:W0:Y:S03]  /*0120*/  LDC.64 R2, c[0x0][0x390] ;  /* 0x0000e400ff027b82 */ /* 0x000e260000000a00 */
[----:B-1----:R-:W2:Y:S02]  /*0130*/  LDG.E R6, desc[UR4][R6.64] ;  /* 0x0000000406067981 */ /* 0x002ea4000c1e1900 */
[----:B--2---:R-:W1:Y:S02]  /*0140*/  F2I.FLOOR.NTZ R0, R6 ;  /* 0x0000000600007305 */ /* 0x004e640000207100 */
[----:B-1----:R-:W-:-:S05]  /*0150*/  I2FP.F32.S32 R5, R0 ;  /* 0x0000000000057245 */ /* 0x002fca0000201400 */
[----:B------:R-:W-:-:S04]  /*0160*/  FADD R5, R6, -R5 ;  /* 0x8000000506057221 */ /* 0x000fc80000000000 */
[----:B------:R-:W-:Y:S02]  /*0170*/  FMUL R0, R5, 1048576 ;  /* 0x4980000005007820 */ /* 0x000fe40000400000 */
[----:B------:R-:W1:Y:S02]  /*0180*/  LDC.64 R4, c[0x0][0x388] ;  /* 0x0000e200ff047b82 */ /* 0x000e640000000a00 */
[----:B------:R-:W0:Y:S02]  /*0190*/  F2I.TRUNC.NTZ R9, R0 ;  /* 0x0000000000097305 */ /* 0x000e24000020f100 */
[----:B0-----:R-:W-:-:S06]  /*01a0*/  IMAD.WIDE R2, R9, 0x4, R2 ;  /* 0x0000000409027825 */ /* 0x001fcc00078e0202 */
[----:B------:R-:W2:Y:S01]  /*01b0*/  LDG.E R3, desc[UR4][R2.64] ;  /* 0x0000000402037981 */ /* 0x000ea2000c1e1900 */
[----:B-1----:R-:W-:-:S04]  /*01c0*/  IMAD.WIDE R4, R9, 0x4, R4 ;  /* 0x0000000409047825 */ /* 0x002fc800078e0204 */
[----:B--2---:R-:W-:-:S05]  /*01d0*/  FMUL R7, R6, R3 ;  /* 0x0000000306077220 */ /* 0x004fca0000400000 */
[----:B------:R-:W-:Y:S01]  /*01e0*/  STG.E desc[UR4][R4.64], R7 ;  /* 0x0000000704007986 */ /* 0x000fe2000c101904 */
[----:B------:R-:W-:Y:S05]  /*01f0*/  EXIT ;  /* 0x000000000000794d */ /* 0x000fea0003800000 */
.L_x_0:
[----:B------:R-:W-:-:S00]  /*0200*/  BRA `(.L_x_0) ;  /* 0xfffffffc00fc7947 */ /* 0x000fc0000383ffff */
[----:B------:R-:W-:-:S00]  /*0210*/  NOP ;  /* 0x0000000000007918 */ /* 0x000fc00000000000 */
        /* <DEDUP_REMOVED lines=14> */
.L_x_1:


//--------------------- .nv.shared.reserved.0     --------------------------
	.section	.nv.shared.reserved.0,"aw",@nobits
	.weak		__nv_reservedSMEM_offset_0_alias
	.size		__nv_reservedSMEM_offset_0_alias, 0, 64
	.other		__nv_reservedSMEM_offset_0_alias,@"STO_CUDA_RESERVED_SHARED STV_DEFAULT"
__nv_reservedSMEM_offset_0_alias:
	.zero		0
	.zero		64


//--------------------- .nv.constant0._Z6kernelPfS_S_m --------------------------
	.section	.nv.constant0._Z6kernelPfS_S_m,"a",@progbits
	.sectionflags	@""
	.align	4
.nv.constant0._Z6kernelPfS_S_m:
	.zero		928


//--------------------- SYMBOLS --------------------------

	.type		.nv.reservedSmem.offset0,@object
	.size		.nv.reservedSmem.offset0,0x4
